//
// Generated by NVIDIA NVVM Compiler
//
// Compiler Build ID: CL-36424714
// Cuda compilation tools, release 13.0, V13.0.88
// Based on NVVM 20.0.0
//

.version 9.0
.target sm_100
.address_size 64

	// .globl	_Z9mainImageP6uchar4f

.visible .entry _Z9mainImageP6uchar4f(
	.param .u64 .ptr .align 1 _Z9mainImageP6uchar4f_param_0,
	.param .f32 _Z9mainImageP6uchar4f_param_1
)
{
	.reg .b32 	%r<17>;
	.reg .b32 	%f<7>;
	.reg .b64 	%rd<5>;

	ld.param.u64 	%rd1, [_Z9mainImageP6uchar4f_param_0];
	cvta.to.global.u64 	%rd2, %rd1;
	mov.u32 	%r1, %ctaid.x;
	mov.u32 	%r2, %ntid.x;
	mov.u32 	%r3, %tid.x;
	mad.lo.s32 	%r4, %r1, %r2, %r3;
	mov.u32 	%r5, %ctaid.y;
	mov.u32 	%r6, %ntid.y;
	mov.u32 	%r7, %tid.y;
	mad.lo.s32 	%r8, %r5, %r6, %r7;
	shl.b32 	%r9, %r8, 10;
	add.s32 	%r10, %r9, %r4;
	cvt.rn.f32.u32 	%f1, %r4;
	cvt.rn.f32.u32 	%f2, %r8;
	mul.f32 	%f3, %f1, 0f3A800000;
	mul.f32 	%f4, %f2, 0f3A800000;
	mul.f32 	%f5, %f3, 0f437F0000;
	cvt.rzi.u32.f32 	%r11, %f5;
	mul.f32 	%f6, %f4, 0f437F0000;
	cvt.rzi.u32.f32 	%r12, %f6;
	mul.wide.u32 	%rd3, %r10, 4;
	add.s64 	%rd4, %rd2, %rd3;
	prmt.b32 	%r13, %r11, %r12, 0x3340U;
	mov.b32 	%r14, 0;
	prmt.b32 	%r15, %r14, 65535, 0x3340U;
	prmt.b32 	%r16, %r13, %r15, 0x5410U;
	st.global.u32 	[%rd4], %r16;
	ret;

}


// ===== COMPILED SASS (sm_100) =====

	.target	sm_100

	.elftype	@"ET_EXEC"


//--------------------- .note.nv.tkinfo           --------------------------
	.section	.note.nv.tkinfo,"",@"SHT_NOTE"
	.sectionflags	@"SHF_NOTE_NV_TKINFO"
	.tkinfo
        /*0018*/ 	.word	0x00000002
        /*0030*/ 	.string	""
        /*0030*/ 	.string	"ptxas"
        /*0030*/ 	.string	"Cuda compilation tools, release 13.0, V13.0.88"
        /*0030*/ 	.string	"Build cuda_13.0.r13.0/compiler.36424714_0"
        /*0030*/ 	.string	"-arch sm_100 -m 64 "



//--------------------- .note.nv.cuinfo           --------------------------
	.section	.note.nv.cuinfo,"",@"SHT_NOTE"
	.sectionflags	@"SHF_NOTE_NV_CUINFO"
        /*0018*/ 	.short	0x0002
        /*001a*/ 	.short	0x0064
        /*001c*/ 	.short	0x0082
	.zero		2


//--------------------- .nv.info                  --------------------------
	.section	.nv.info,"",@"SHT_CUDA_INFO"
	.align	4


	//----- nvinfo : EIATTR_REGCOUNT
	.align		4
        /*0000*/ 	.byte	0x04, 0x2f
        /*0002*/ 	.short	(.L_1 - .L_0)
	.align		4
.L_0:
        /*0004*/ 	.word	index@(_Z9mainImageP6uchar4f)
        /*0008*/ 	.word	0x0000000b


	//----- nvinfo : EIATTR_FRAME_SIZE
	.align		4
.L_1:
        /*000c*/ 	.byte	0x04, 0x11
        /*000e*/ 	.short	(.L_3 - .L_2)
	.align		4
.L_2:
        /*0010*/ 	.word	index@(_Z9mainImageP6uchar4f)
        /*0014*/ 	.word	0x00000000


	//----- nvinfo : EIATTR_MIN_STACK_SIZE
	.align		4
.L_3:
        /*0018*/ 	.byte	0x04, 0x12
        /*001a*/ 	.short	(.L_5 - .L_4)
	.align		4
.L_4:
        /*001c*/ 	.word	index@(_Z9mainImageP6uchar4f)
        /*0020*/ 	.word	0x00000000
.L_5:


//--------------------- .nv.compat                --------------------------
	.section	.nv.compat,"",@"SHT_CUDA_COMPAT_INFO"
	.align	4
        /*0000*/ 	.byte	0x02, 0x09, 0x00, 0x00, 0x02, 0x02, 0x01, 0x00, 0x02, 0x05, 0x05, 0x00, 0x03, 0x07, 0x01, 0x01
        /*0010*/ 	.byte	0x02, 0x03, 0x00, 0x00, 0x02, 0x06, 0x01, 0x00, 0x04, 0x0b, 0x08, 0x00, 0x09, 0x00, 0x00, 0x00
        /*0020*/ 	.byte	0x00, 0x00, 0x00, 0x00


//--------------------- .nv.info._Z9mainImageP6uchar4f --------------------------
	.section	.nv.info._Z9mainImageP6uchar4f,"",@"SHT_CUDA_INFO"
	.sectionflags	@""
	.align	4


	//----- nvinfo : EIATTR_CUDA_API_VERSION
	.align		4
        /*0000*/ 	.byte	0x04, 0x37
        /*0002*/ 	.short	(.L_7 - .L_6)
.L_6:
        /*0004*/ 	.word	0x00000082


	//----- nvinfo : EIATTR_KPARAM_INFO
	.align		4
.L_7:
        /*0008*/ 	.byte	0x04, 0x17
        /*000a*/ 	.short	(.L_9 - .L_8)
.L_8:
        /*000c*/ 	.word	0x00000000
        /*0010*/ 	.short	0x0001
        /*0012*/ 	.short	0x0008
        /*0014*/ 	.byte	0x00, 0xf0, 0x11, 0x00


	//----- nvinfo : EIATTR_KPARAM_INFO
	.align		4
.L_9:
        /*0018*/ 	.byte	0x04, 0x17
        /*001a*/ 	.short	(.L_11 - .L_10)
.L_10:
        /*001c*/ 	.word	0x00000000
        /*0020*/ 	.short	0x0000
        /*0022*/ 	.short	0x0000
        /*0024*/ 	.byte	0x00, 0xf5, 0x21, 0x00


	//----- nvinfo : EIATTR_SPARSE_MMA_MASK
	.align		4
.L_11:
        /*0028*/ 	.byte	0x03, 0x50
        /*002a*/ 	.short	0x0000


	//----- nvinfo : EIATTR_MAXREG_COUNT
	.align		4
        /*002c*/ 	.byte	0x03, 0x1b
        /*002e*/ 	.short	0x00ff


	//----- nvinfo : EIATTR_MERCURY_ISA_VERSION
	.align		4
        /*0030*/ 	.byte	0x03, 0x5f
        /*0032*/ 	.short	0x0101


	//----- nvinfo : EIATTR_VRC_CTA_INIT_COUNT
	.align		4
        /*0034*/ 	.byte	0x02, 0x4a
	.zero		1
	.zero		1


	//----- nvinfo : EIATTR_EXIT_INSTR_OFFSETS
	.align		4
        /*0038*/ 	.byte	0x04, 0x1c
        /*003a*/ 	.short	(.L_13 - .L_12)


	//   ....[0]....
.L_12:
        /*003c*/ 	.word	0x000001b0


	//----- nvinfo : EIATTR_CBANK_PARAM_SIZE
	.align		4
.L_13:
        /*0040*/ 	.byte	0x03, 0x19
        /*0042*/ 	.short	0x000c


	//----- nvinfo : EIATTR_PARAM_CBANK
	.align		4
        /*0044*/ 	.byte	0x04, 0x0a
        /*0046*/ 	.short	(.L_15 - .L_14)
	.align		4
.L_14:
        /*0048*/ 	.word	index@(.nv.constant0._Z9mainImageP6uchar4f)
        /*004c*/ 	.short	0x0380
        /*004e*/ 	.short	0x000c


	//----- nvinfo : EIATTR_SW_WAR
	.align		4
.L_15:
        /*0050*/ 	.byte	0x04, 0x36
        /*0052*/ 	.short	(.L_17 - .L_16)
.L_16:
        /*0054*/ 	.word	0x00000008
.L_17:


//--------------------- .nv.callgraph             --------------------------
	.section	.nv.callgraph,"",@"SHT_CUDA_CALLGRAPH"
	.align	4
	.sectionentsize	8
	.align		4
        /*0000*/ 	.word	0x00000000
	.align		4
        /*0004*/ 	.word	0xffffffff
	.align		4
        /*0008*/ 	.word	0x00000000
	.align		4
        /*000c*/ 	.word	0xfffffffe
	.align		4
        /*0010*/ 	.word	0x00000000
	.align		4
        /*0014*/ 	.word	0xfffffffd
	.align		4
        /*0018*/ 	.word	0x00000000
	.align		4
        /*001c*/ 	.word	0xfffffffc


//--------------------- .text._Z9mainImageP6uchar4f --------------------------
	.section	.text._Z9mainImageP6uchar4f,"ax",@progbits
	.align	128
        .global         _Z9mainImageP6uchar4f
        .type           _Z9mainImageP6uchar4f,@function
        .size           _Z9mainImageP6uchar4f,(.L_x_1 - _Z9mainImageP6uchar4f)
        .other          _Z9mainImageP6uchar4f,@"STO_CUDA_ENTRY STV_DEFAULT"
_Z9mainImageP6uchar4f:
.text._Z9mainImageP6uchar4f:
[----:B------:R-:W-:Y:S01]  /*0000*/  LDC R1, c[0x0][0x37c] ;  /* 0x0000df00ff017b82 */ /* 0x000fe20000000800 */
[----:B------:R-:W0:Y:S07]  /*0010*/  S2R R3, SR_TID.X ;  /* 0x0000000000037919 */ /* 0x000e2e0000002100 */
[----:B------:R-:W0:Y:S01]  /*0020*/  S2UR UR4, SR_CTAID.X ;  /* 0x00000000000479c3 */ /* 0x000e220000002500 */
[----:B------:R-:W-:Y:S01]  /*0030*/  UMOV UR6, 0x3340 ;  /* 0x0000334000067882 */ /* 0x000fe20000000000 */
[----:B------:R-:W1:Y:S01]  /*0040*/  S2R R4, SR_TID.Y ;  /* 0x0000000000047919 */ /* 0x000e620000002200 */
[----:B------:R-:W-:-:S05]  /*0050*/  MOV R8, UR6 ;  /* 0x0000000600087c02 */ /* 0x000fca0008000f00 */
[----:B------:R-:W0:Y:S08]  /*0060*/  LDC R0, c[0x0][0x360] ;  /* 0x0000d800ff007b82 */ /* 0x000e300000000800 */
[----:B------:R-:W1:Y:S08]  /*0070*/  S2UR UR5, SR_CTAID.Y ;  /* 0x00000000000579c3 */ /* 0x000e700000002600 */
[----:B------:R-:W1:Y:S01]  /*0080*/  LDC R5, c[0x0][0x364] ;  /* 0x0000d900ff057b82 */ /* 0x000e620000000800 */
[----:B0-----:R-:W-:-:S05]  /*0090*/  IMAD R0, R0, UR4, R3 ;  /* 0x0000000400007c24 */ /* 0x001fca000f8e0203 */
[----:B------:R-:W-:-:S05]  /*00a0*/  I2FP.F32.U32 R2, R0 ;  /* 0x0000000000027245 */ /* 0x000fca0000201000 */
[----:B------:R-:W-:-:S04]  /*00b0*/  FMUL R3, R2, 0.0009765625 ;  /* 0x3a80000002037820 */ /* 0x000fc80000400000 */
[----:B------:R-:W-:Y:S01]  /*00c0*/  FMUL R6, R3, 255 ;  /* 0x437f000003067820 */ /* 0x000fe20000400000 */
[----:B-1----:R-:W-:Y:S01]  /*00d0*/  IMAD R5, R5, UR5, R4 ;  /* 0x0000000505057c24 */ /* 0x002fe2000f8e0204 */
[----:B------:R-:W0:Y:S04]  /*00e0*/  LDCU.64 UR4, c[0x0][0x358] ;  /* 0x00006b00ff0477ac */ /* 0x000e280008000a00 */
[----:B------:R-:W-:Y:S01]  /*00f0*/  F2I.U32.TRUNC.NTZ R6, R6 ;  /* 0x0000000600067305 */ /* 0x000fe2000020f000 */
[----:B------:R-:W-:Y:S02]  /*0100*/  I2FP.F32.U32 R2, R5 ;  /* 0x0000000500027245 */ /* 0x000fe40000201000 */
[----:B------:R-:W-:Y:S02]  /*0110*/  LEA R5, R5, R0, 0xa ;  /* 0x0000000005057211 */ /* 0x000fe400078e50ff */
[----:B------:R-:W-:Y:S01]  /*0120*/  PRMT R0, RZ, R8, 0xffff ;  /* 0x0000ffffff007416 */ /* 0x000fe20000000008 */
[----:B------:R-:W-:-:S02]  /*0130*/  FMUL R4, R2, 0.0009765625 ;  /* 0x3a80000002047820 */ /* 0x000fc40000400000 */
[----:B------:R-:W1:Y:S02]  /*0140*/  LDC.64 R2, c[0x0][0x380] ;  /* 0x0000e000ff027b82 */ /* 0x000e640000000a00 */
[----:B------:R-:W-:-:S04]  /*0150*/  FMUL R4, R4, 255 ;  /* 0x437f000004047820 */ /* 0x000fc80000400000 */
[----:B------:R-:W2:Y:S02]  /*0160*/  F2I.U32.TRUNC.NTZ R7, R4 ;  /* 0x0000000400077305 */ /* 0x000ea4000020f000 */
[----:B--2---:R-:W-:Y:S01]  /*0170*/  PRMT R7, R6, 0x3340, R7 ;  /* 0x0000334006077816 */ /* 0x004fe20000000007 */
[----:B-1----:R-:W-:-:S03]  /*0180*/  IMAD.WIDE.U32 R2, R5, 0x4, R2 ;  /* 0x0000000405027825 */ /* 0x002fc600078e0002 */
[----:B------:R-:W-:-:S05]  /*0190*/  PRMT R7, R7, 0x5410, R0 ;  /* 0x0000541007077816 */ /* 0x000fca0000000000 */
[----:B0-----:R-:W-:Y:S01]  /*01a0*/  STG.E desc[UR4][R2.64], R7 ;  /* 0x0000000702007986 */ /* 0x001fe2000c101904 */
[----:B------:R-:W-:Y:S05]  /*01b0*/  EXIT ;  /* 0x000000000000794d */ /* 0x000fea0003800000 */
.L_x_0:
[----:B------:R-:W-:-:S00]  /*01c0*/  BRA `(.L_x_0) ;  /* 0xfffffffc00fc7947 */ /* 0x000fc0000383ffff */
[----:B------:R-:W-:-:S00]  /*01d0*/  NOP ;  /* 0x0000000000007918 */ /* 0x000fc00000000000 */
        /* <DEDUP_REMOVED lines=10> */
.L_x_1:


//--------------------- .nv.shared.reserved.0     --------------------------
	.section	.nv.shared.reserved.0,"aw",@nobits
	.weak		__nv_reservedSMEM_offset_0_alias
	.size		__nv_reservedSMEM_offset_0_alias, 0, 64
	.other		__nv_reservedSMEM_offset_0_alias,@"STO_CUDA_RESERVED_SHARED STV_DEFAULT"
__nv_reservedSMEM_offset_0_alias:
	.zero		0
	.zero		64


//--------------------- .nv.constant0._Z9mainImageP6uchar4f --------------------------
	.section	.nv.constant0._Z9mainImageP6uchar4f,"a",@progbits
	.sectionflags	@""
	.align	4
.nv.constant0._Z9mainImageP6uchar4f:
	.zero		908


//--------------------- SYMBOLS --------------------------

	.type		.nv.reservedSmem.offset0,@object
	.size		.nv.reservedSmem.offset0,0x4
